//
// Generated by NVIDIA NVVM Compiler
//
// Compiler Build ID: CL-36424714
// Cuda compilation tools, release 13.0, V13.0.88
// Based on NVVM 20.0.0
//

.version 9.0
.target sm_100
.address_size 64

	// .globl	_Z12helloFromGPUv
.extern .func  (.param .b32 func_retval0) vprintf
(
	.param .b64 vprintf_param_0,
	.param .b64 vprintf_param_1
)
;
.global .align 1 .b8 $str[28] = {72, 101, 108, 108, 111, 32, 102, 114, 111, 109, 32, 71, 80, 85, 32, 116, 104, 114, 101, 97, 100, 58, 32, 37, 100, 33, 10};

.visible .entry _Z12helloFromGPUv()
{
	.local .align 8 .b8 	__local_depot0[8];
	.reg .b64 	%SP;
	.reg .b64 	%SPL;
	.reg .b32 	%r<4>;
	.reg .b64 	%rd<5>;

	mov.u64 	%SPL, __local_depot0;
	cvta.local.u64 	%SP, %SPL;
	add.u64 	%rd1, %SP, 0;
	add.u64 	%rd2, %SPL, 0;
	mov.u32 	%r1, %tid.x;
	st.local.u32 	[%rd2], %r1;
	mov.u64 	%rd3, $str;
	cvta.global.u64 	%rd4, %rd3;
	{ // callseq 0, 0
	.param .b64 param0;
	st.param.b64 	[param0], %rd4;
	.param .b64 param1;
	st.param.b64 	[param1], %rd1;
	.param .b32 retval0;
	call.uni (retval0), 
	vprintf, 
	(
	param0, 
	param1
	);
	ld.param.b32 	%r2, [retval0];
	} // callseq 0
	ret;

}


// ===== COMPILED SASS (sm_100) =====

	.target	sm_100

	.elftype	@"ET_EXEC"


//--------------------- .note.nv.tkinfo           --------------------------
	.section	.note.nv.tkinfo,"",@"SHT_NOTE"
	.sectionflags	@"SHF_NOTE_NV_TKINFO"
	.tkinfo
        /*0018*/ 	.word	0x00000002
        /*0030*/ 	.string	""
        /*0030*/ 	.string	"ptxas"
        /*0030*/ 	.string	"Cuda compilation tools, release 13.0, V13.0.88"
        /*0030*/ 	.string	"Build cuda_13.0.r13.0/compiler.36424714_0"
        /*0030*/ 	.string	"-arch sm_100 -m 64 "



//--------------------- .note.nv.cuinfo           --------------------------
	.section	.note.nv.cuinfo,"",@"SHT_NOTE"
	.sectionflags	@"SHF_NOTE_NV_CUINFO"
        /*0018*/ 	.short	0x0002
        /*001a*/ 	.short	0x0064
        /*001c*/ 	.short	0x0082
	.zero		2


//--------------------- .nv.info                  --------------------------
	.section	.nv.info,"",@"SHT_CUDA_INFO"
	.align	4


	//----- nvinfo : EIATTR_REGCOUNT
	.align		4
        /*0000*/ 	.byte	0x04, 0x2f
        /*0002*/ 	.short	(.L_2 - .L_1)
	.align		4
.L_1:
        /*0004*/ 	.word	index@(_Z12helloFromGPUv)
        /*0008*/ 	.word	0x00000018


	//----- nvinfo : EIATTR_FRAME_SIZE
	.align		4
.L_2:
        /*000c*/ 	.byte	0x04, 0x11
        /*000e*/ 	.short	(.L_4 - .L_3)
	.align		4
.L_3:
        /*0010*/ 	.word	index@(_Z12helloFromGPUv)
        /*0014*/ 	.word	0x00000008


	//----- nvinfo : EIATTR_MIN_STACK_SIZE
	.align		4
.L_4:
        /*0018*/ 	.byte	0x04, 0x12
        /*001a*/ 	.short	(.L_6 - .L_5)
	.align		4
.L_5:
        /*001c*/ 	.word	index@(_Z12helloFromGPUv)
        /*0020*/ 	.word	0x00000008
.L_6:


//--------------------- .nv.compat                --------------------------
	.section	.nv.compat,"",@"SHT_CUDA_COMPAT_INFO"
	.align	4
        /*0000*/ 	.byte	0x02, 0x09, 0x00, 0x00, 0x02, 0x02, 0x01, 0x00, 0x02, 0x05, 0x05, 0x00, 0x03, 0x07, 0x01, 0x01
        /*0010*/ 	.byte	0x02, 0x03, 0x00, 0x00, 0x02, 0x06, 0x01, 0x00, 0x04, 0x0b, 0x08, 0x00, 0x09, 0x00, 0x00, 0x00
        /*0020*/ 	.byte	0x00, 0x00, 0x00, 0x00


//--------------------- .nv.info._Z12helloFromGPUv --------------------------
	.section	.nv.info._Z12helloFromGPUv,"",@"SHT_CUDA_INFO"
	.sectionflags	@""
	.align	4


	//----- nvinfo : EIATTR_CUDA_API_VERSION
	.align		4
        /*0000*/ 	.byte	0x04, 0x37
        /*0002*/ 	.short	(.L_8 - .L_7)
.L_7:
        /*0004*/ 	.word	0x00000082


	//----- nvinfo : EIATTR_SPARSE_MMA_MASK
	.align		4
.L_8:
        /*0008*/ 	.byte	0x03, 0x50
        /*000a*/ 	.short	0x0000


	//----- nvinfo : EIATTR_MAXREG_COUNT
	.align		4
        /*000c*/ 	.byte	0x03, 0x1b
        /*000e*/ 	.short	0x00ff


	//----- nvinfo : EIATTR_EXTERNS
	.align		4
        /*0010*/ 	.byte	0x04, 0x0f
        /*0012*/ 	.short	(.L_10 - .L_9)


	//   ....[0]....
	.align		4
.L_9:
        /*0014*/ 	.word	index@(vprintf)


	//----- nvinfo : EIATTR_MERCURY_ISA_VERSION
	.align		4
.L_10:
        /*0018*/ 	.byte	0x03, 0x5f
        /*001a*/ 	.short	0x0101


	//----- nvinfo : EIATTR_VRC_CTA_INIT_COUNT
	.align		4
        /*001c*/ 	.byte	0x02, 0x4a
	.zero		1
	.zero		1


	//----- nvinfo : EIATTR_SYSCALL_OFFSETS
	.align		4
        /*0020*/ 	.byte	0x04, 0x46
        /*0022*/ 	.short	(.L_12 - .L_11)


	//   ....[0]....
.L_11:
        /*0024*/ 	.word	0x000000e0


	//----- nvinfo : EIATTR_EXIT_INSTR_OFFSETS
	.align		4
.L_12:
        /*0028*/ 	.byte	0x04, 0x1c
        /*002a*/ 	.short	(.L_14 - .L_13)


	//   ....[0]....
.L_13:
        /*002c*/ 	.word	0x000000f0


	//----- nvinfo : EIATTR_SW_WAR
	.align		4
.L_14:
        /*0030*/ 	.byte	0x04, 0x36
        /*0032*/ 	.short	(.L_16 - .L_15)
.L_15:
        /*0034*/ 	.word	0x00000008
.L_16:


//--------------------- .nv.callgraph             --------------------------
	.section	.nv.callgraph,"",@"SHT_CUDA_CALLGRAPH"
	.align	4
	.sectionentsize	8
	.align		4
        /*0000*/ 	.word	0x00000000
	.align		4
        /*0004*/ 	.word	0xffffffff
	.align		4
        /*0008*/ 	.word	index@(_Z12helloFromGPUv)
	.align		4
        /*000c*/ 	.word	index@(vprintf)
	.align		4
        /*0010*/ 	.word	0x00000000
	.align		4
        /*0014*/ 	.word	0xfffffffe
	.align		4
        /*0018*/ 	.word	0x00000000
	.align		4
        /*001c*/ 	.word	0xfffffffd
	.align		4
        /*0020*/ 	.word	0x00000000
	.align		4
        /*0024*/ 	.word	0xfffffffc


//--------------------- .nv.constant4             --------------------------
	.section	.nv.constant4,"a",@progbits
	.align	8
	.align		8
.nv.constant4:
        /*0000*/ 	.dword	vprintf
	.align		8
        /*0008*/ 	.dword	$str


//--------------------- .text._Z12helloFromGPUv   --------------------------
	.section	.text._Z12helloFromGPUv,"ax",@progbits
	.align	128
        .global         _Z12helloFromGPUv
        .type           _Z12helloFromGPUv,@function
        .size           _Z12helloFromGPUv,(.L_x_2 - _Z12helloFromGPUv)
        .other          _Z12helloFromGPUv,@"STO_CUDA_ENTRY STV_DEFAULT"
_Z12helloFromGPUv:
.text._Z12helloFromGPUv:
[----:B------:R-:W0:Y:S01]  /*0000*/  LDC R1, c[0x0][0x37c] ;  /* 0x0000df00ff017b82 */ /* 0x000e220000000800 */
[----:B------:R-:W1:Y:S01]  /*0010*/  S2R R8, SR_TID.X ;  /* 0x0000000000087919 */ /* 0x000e620000002100 */
[----:B0-----:R-:W-:Y:S01]  /*0020*/  VIADD R1, R1, 0xfffffff8 ;  /* 0xfffffff801017836 */ /* 0x001fe20000000000 */
[----:B------:R-:W-:Y:S01]  /*0030*/  MOV R0, 0x0 ;  /* 0x0000000000007802 */ /* 0x000fe20000000f00 */
[----:B------:R-:W0:Y:S04]  /*0040*/  LDCU UR4, c[0x0][0x2f8] ;  /* 0x00005f00ff0477ac */ /* 0x000e280008000800 */
[----:B------:R2:W3:Y:S01]  /*0050*/  LDC.64 R2, c[0x4][R0] ;  /* 0x0100000000027b82 */ /* 0x0004e20000000a00 */
[----:B------:R-:W4:Y:S01]  /*0060*/  LDCU.64 UR6, c[0x4][0x8] ;  /* 0x01000100ff0677ac */ /* 0x000f220008000a00 */
[----:B------:R-:W5:Y:S01]  /*0070*/  LDCU UR5, c[0x0][0x2fc] ;  /* 0x00005f80ff0577ac */ /* 0x000f620008000800 */
[----:B0-----:R-:W-:Y:S01]  /*0080*/  IADD3 R6, P0, PT, R1, UR4, RZ ;  /* 0x0000000401067c10 */ /* 0x001fe2000ff1e0ff */
[----:B----4-:R-:W-:Y:S01]  /*0090*/  IMAD.U32 R4, RZ, RZ, UR6 ;  /* 0x00000006ff047e24 */ /* 0x010fe2000f8e00ff */
[----:B------:R-:W-:-:S03]  /*00a0*/  MOV R5, UR7 ;  /* 0x0000000700057c02 */ /* 0x000fc60008000f00 */
[----:B-----5:R-:W-:Y:S01]  /*00b0*/  IMAD.X R7, RZ, RZ, UR5, P0 ;  /* 0x00000005ff077e24 */ /* 0x020fe200080e06ff */
[----:B-1----:R2:W-:Y:S07]  /*00c0*/  STL [R1], R8 ;  /* 0x0000000801007387 */ /* 0x0025ee0000100800 */
[----:B------:R-:W-:-:S07]  /*00d0*/  LEPC R20, `(.L_x_0) ;  /* 0x000000001014794e */ /* 0x000fce0000000000 */
[----:B--23--:R-:W-:Y:S05]  /*00e0*/  CALL.ABS.NOINC R2 ;  /* 0x0000000002007343 */ /* 0x00cfea0003c00000 */
.L_x_0:
[----:B------:R-:W-:Y:S05]  /*00f0*/  EXIT ;  /* 0x000000000000794d */ /* 0x000fea0003800000 */
.L_x_1:
[----:B------:R-:W-:-:S00]  /*0100*/  BRA `(.L_x_1) ;  /* 0xfffffffc00fc7947 */ /* 0x000fc0000383ffff */
[----:B------:R-:W-:-:S00]  /*0110*/  NOP ;  /* 0x0000000000007918 */ /* 0x000fc00000000000 */
        /* <DEDUP_REMOVED lines=14> */
.L_x_2:


//--------------------- .nv.global.init           --------------------------
	.section	.nv.global.init,"aw",@progbits
.nv.global.init:
	.type		$str,@object
	.size		$str,(.L_0 - $str)
$str:
        /*0000*/ 	.byte	0x48, 0x65, 0x6c, 0x6c, 0x6f, 0x20, 0x66, 0x72, 0x6f, 0x6d, 0x20, 0x47, 0x50, 0x55, 0x20, 0x74
        /*0010*/ 	.byte	0x68, 0x72, 0x65, 0x61, 0x64, 0x3a, 0x20, 0x25, 0x64, 0x21, 0x0a, 0x00
.L_0:


//--------------------- .nv.shared.reserved.0     --------------------------
	.section	.nv.shared.reserved.0,"aw",@nobits
	.weak		__nv_reservedSMEM_offset_0_alias
	.size		__nv_reservedSMEM_offset_0_alias, 0, 64
	.other		__nv_reservedSMEM_offset_0_alias,@"STO_CUDA_RESERVED_SHARED STV_DEFAULT"
__nv_reservedSMEM_offset_0_alias:
	.zero		0
	.zero		64


//--------------------- .nv.constant0._Z12helloFromGPUv --------------------------
	.section	.nv.constant0._Z12helloFromGPUv,"a",@progbits
	.sectionflags	@""
	.align	4
.nv.constant0._Z12helloFromGPUv:
	.zero		896


//--------------------- SYMBOLS --------------------------

	.type		.nv.reservedSmem.offset0,@object
	.size		.nv.reservedSmem.offset0,0x4
	.type		vprintf,@function
